def attn_fwd(
    Q,
    K,
    V,
    Out,
    Lse,
    sm_scale,
    stride_qz,
    stride_qh,
    stride_qm,
    stride_qk,
    stride_kz,
    stride_kh,
    stride_kn,
    stride_kk,
    stride_vz,
    stride_vh,
    stride_vn,
    stride_vk,
    stride_oz,
    stride_oh,
    stride_om,
    stride_ok,
    seqlen_q,
    seqlen_k,
    BLOCK_M: tl.constexpr,
    BLOCK_N: tl.constexpr,
    HEAD_DIM: tl.constexpr,
    CAUSAL: tl.constexpr,
):
    start_m = tl.program_id(0)
    off_hz = tl.program_id(1)
    q_off = off_hz * stride_qh
    k_off = off_hz * stride_kh
    v_off = off_hz * stride_vh
    offs_m = start_m * BLOCK_M + tl.arange(0, BLOCK_M)
    offs_d = tl.arange(0, HEAD_DIM)
    offs_n = tl.arange(0, BLOCK_N)
    q_ptrs = Q + q_off + offs_m[:, None] * stride_qm + offs_d[None, :] * stride_qk
    k_ptrs = K + k_off + offs_d[:, None] * stride_kk + offs_n[None, :] * stride_kn
    v_ptrs = V + v_off + offs_n[:, None] * stride_vn + offs_d[None, :] * stride_vk
    m_i = tl.full([BLOCK_M], float("-inf"), dtype=tl.float32)
    l_i = tl.zeros([BLOCK_M], dtype=tl.float32) + 1.0
    acc = tl.zeros([BLOCK_M, HEAD_DIM], dtype=tl.float32)
    q = tl.load(q_ptrs)
    acc, l_i, m_i = _attn_fwd_inner(
        acc,
        l_i,
        m_i,
        q,
        k_ptrs,
        v_ptrs,
        sm_scale,
        stride_kn,
        stride_vn,
        start_m,
        seqlen_k,
        BLOCK_M,
        BLOCK_N,
        HEAD_DIM,
        CAUSAL,
    )
    acc = acc / l_i[:, None]
    lse = m_i + tl.math.log2(l_i) / 1.4426950408889634
    o_ptrs = (
        Out
        + off_hz * stride_oh
        + offs_m[:, None] * stride_om
        + offs_d[None, :] * stride_ok
    )
    tl.store(o_ptrs, acc.to(Out.dtype.element_ty))
    tl.store(Lse + off_hz * seqlen_q + offs_m, lse)

# config = {"BLOCK_M": 128, "BLOCK_N": 128, "HEAD_DIM": 512, "arch": "sm_100", "causal": true, "dtype": "fp8e4m3", "num_stages": 2, "num_warps": 8}
# arch = sm_100


// ===== COMPILED SASS (sm_100a) =====

	.target	sm_100a

	.elftype	@"ET_EXEC"


//--------------------- .note.nv.tkinfo           --------------------------
	.section	.note.nv.tkinfo,"",@"SHT_NOTE"
	.sectionflags	@"SHF_NOTE_NV_TKINFO"
	.tkinfo
        /*0018*/ 	.word	0x00000081
        /*0030*/ 	.string	""
        /*0030*/ 	.string	"ptxas-blackwell"
        /*0030*/ 	.string	"Cuda compilation tools, release 12.9, V12.9.86"
        /*0030*/ 	.string	"Build cuda_12.9.r12.9/compiler.36037853_0"
        /*0030*/ 	.string	"-v  -suppress-debug-info  -lineinfo  -arch sm_100a "



//--------------------- .note.nv.cuver            --------------------------
	.section	.note.nv.cuver,"",@"SHT_NOTE"
	.sectionflags	@"SHF_NOTE_NV_CUVER"
        /*0018*/ 	.short	0x0001
        /*001a*/ 	.short	0x0064
        /*001c*/ 	.short	0x0001
        /*001e*/ 	.short	0x0000
        /*0020*/ 	.short	0x0001
        /*0022*/ 	.short	0x0000


//--------------------- .nv.info                  --------------------------
	.section	.nv.info,"",@"SHT_CUDA_INFO"
	.align	4


	//----- nvinfo : EIATTR_REGCOUNT
	.align		4
        /*0000*/ 	.byte	0x04, 0x2f
        /*0002*/ 	.short	(.L_1 - .L_0)
	.align		4
.L_0:
        /*0004*/ 	.word	index@(attn_fwd)
        /*0008*/ 	.word	0x00000004


	//----- nvinfo : EIATTR_FRAME_SIZE
	.align		4
.L_1:
        /*000c*/ 	.byte	0x04, 0x11
        /*000e*/ 	.short	(.L_3 - .L_2)
	.align		4
.L_2:
        /*0010*/ 	.word	index@(attn_fwd)
        /*0014*/ 	.word	0x00000000


	//----- nvinfo : EIATTR_MIN_STACK_SIZE
	.align		4
.L_3:
        /*0018*/ 	.byte	0x04, 0x12
        /*001a*/ 	.short	(.L_5 - .L_4)
	.align		4
.L_4:
        /*001c*/ 	.word	index@(attn_fwd)
        /*0020*/ 	.word	0x00000000
.L_5:


//--------------------- .nv.info.attn_fwd         --------------------------
	.section	.nv.info.attn_fwd,"",@"SHT_CUDA_INFO"
	.sectionflags	@""
	.align	4


	//----- nvinfo : EIATTR_CUDA_API_VERSION
	.align		4
        /*0000*/ 	.byte	0x04, 0x37
        /*0002*/ 	.short	(.L_7 - .L_6)
.L_6:
        /*0004*/ 	.word	0x00000081


	//----- nvinfo : EIATTR_KPARAM_INFO
	.align		4
.L_7:
        /*0008*/ 	.byte	0x04, 0x17
        /*000a*/ 	.short	(.L_9 - .L_8)
.L_8:
        /*000c*/ 	.word	0x00000000
        /*0010*/ 	.short	0x0019
        /*0012*/ 	.short	0x0080
        /*0014*/ 	.byte	0x00, 0xf4, 0x21, 0x00


	//----- nvinfo : EIATTR_KPARAM_INFO
	.align		4
.L_9:
        /*0018*/ 	.byte	0x04, 0x17
        /*001a*/ 	.short	(.L_11 - .L_10)
.L_10:
        /*001c*/ 	.word	0x00000000
        /*0020*/ 	.short	0x0018
        /*0022*/ 	.short	0x0078
        /*0024*/ 	.byte	0x00, 0xf4, 0x21, 0x00


	//----- nvinfo : EIATTR_KPARAM_INFO
	.align		4
.L_11:
        /*0028*/ 	.byte	0x04, 0x17
        /*002a*/ 	.short	(.L_13 - .L_12)
.L_12:
        /*002c*/ 	.word	0x00000000
        /*0030*/ 	.short	0x0017
        /*0032*/ 	.short	0x0070
        /*0034*/ 	.byte	0x00, 0xf0, 0x11, 0x00


	//----- nvinfo : EIATTR_KPARAM_INFO
	.align		4
.L_13:
        /*0038*/ 	.byte	0x04, 0x17
        /*003a*/ 	.short	(.L_15 - .L_14)
.L_14:
        /*003c*/ 	.word	0x00000000
        /*0040*/ 	.short	0x0016
        /*0042*/ 	.short	0x006c
        /*0044*/ 	.byte	0x00, 0xf0, 0x11, 0x00


	//----- nvinfo : EIATTR_KPARAM_INFO
	.align		4
.L_15:
        /*0048*/ 	.byte	0x04, 0x17
        /*004a*/ 	.short	(.L_17 - .L_16)
.L_16:
        /*004c*/ 	.word	0x00000000
        /*0050*/ 	.short	0x0015
        /*0052*/ 	.short	0x0068
        /*0054*/ 	.byte	0x00, 0xf0, 0x11, 0x00


	//----- nvinfo : EIATTR_KPARAM_INFO
	.align		4
.L_17:
        /*0058*/ 	.byte	0x04, 0x17
        /*005a*/ 	.short	(.L_19 - .L_18)
.L_18:
        /*005c*/ 	.word	0x00000000
        /*0060*/ 	.short	0x0014
        /*0062*/ 	.short	0x0064
        /*0064*/ 	.byte	0x00, 0xf0, 0x11, 0x00


	//----- nvinfo : EIATTR_KPARAM_INFO
	.align		4
.L_19:
        /*0068*/ 	.byte	0x04, 0x17
        /*006a*/ 	.short	(.L_21 - .L_20)
.L_20:
        /*006c*/ 	.word	0x00000000
        /*0070*/ 	.short	0x0013
        /*0072*/ 	.short	0x0060
        /*0074*/ 	.byte	0x00, 0xf0, 0x11, 0x00


	//----- nvinfo : EIATTR_KPARAM_INFO
	.align		4
.L_21:
        /*0078*/ 	.byte	0x04, 0x17
        /*007a*/ 	.short	(.L_23 - .L_22)
.L_22:
        /*007c*/ 	.word	0x00000000
        /*0080*/ 	.short	0x0012
        /*0082*/ 	.short	0x005c
        /*0084*/ 	.byte	0x00, 0xf0, 0x11, 0x00


	//----- nvinfo : EIATTR_KPARAM_INFO
	.align		4
.L_23:
        /*0088*/ 	.byte	0x04, 0x17
        /*008a*/ 	.short	(.L_25 - .L_24)
.L_24:
        /*008c*/ 	.word	0x00000000
        /*0090*/ 	.short	0x0011
        /*0092*/ 	.short	0x0058
        /*0094*/ 	.byte	0x00, 0xf0, 0x11, 0x00


	//----- nvinfo : EIATTR_KPARAM_INFO
	.align		4
.L_25:
        /*0098*/ 	.byte	0x04, 0x17
        /*009a*/ 	.short	(.L_27 - .L_26)
.L_26:
        /*009c*/ 	.word	0x00000000
        /*00a0*/ 	.short	0x0010
        /*00a2*/ 	.short	0x0054
        /*00a4*/ 	.byte	0x00, 0xf0, 0x11, 0x00


	//----- nvinfo : EIATTR_KPARAM_INFO
	.align		4
.L_27:
        /*00a8*/ 	.byte	0x04, 0x17
        /*00aa*/ 	.short	(.L_29 - .L_28)
.L_28:
        /*00ac*/ 	.word	0x00000000
        /*00b0*/ 	.short	0x000f
        /*00b2*/ 	.short	0x0050
        /*00b4*/ 	.byte	0x00, 0xf0, 0x11, 0x00


	//----- nvinfo : EIATTR_KPARAM_INFO
	.align		4
.L_29:
        /*00b8*/ 	.byte	0x04, 0x17
        /*00ba*/ 	.short	(.L_31 - .L_30)
.L_30:
        /*00bc*/ 	.word	0x00000000
        /*00c0*/ 	.short	0x000e
        /*00c2*/ 	.short	0x004c
        /*00c4*/ 	.byte	0x00, 0xf0, 0x11, 0x00


	//----- nvinfo : EIATTR_KPARAM_INFO
	.align		4
.L_31:
        /*00c8*/ 	.byte	0x04, 0x17
        /*00ca*/ 	.short	(.L_33 - .L_32)
.L_32:
        /*00cc*/ 	.word	0x00000000
        /*00d0*/ 	.short	0x000d
        /*00d2*/ 	.short	0x0048
        /*00d4*/ 	.byte	0x00, 0xf0, 0x11, 0x00


	//----- nvinfo : EIATTR_KPARAM_INFO
	.align		4
.L_33:
        /*00d8*/ 	.byte	0x04, 0x17
        /*00da*/ 	.short	(.L_35 - .L_34)
.L_34:
        /*00dc*/ 	.word	0x00000000
        /*00e0*/ 	.short	0x000c
        /*00e2*/ 	.short	0x0044
        /*00e4*/ 	.byte	0x00, 0xf0, 0x11, 0x00


	//----- nvinfo : EIATTR_KPARAM_INFO
	.align		4
.L_35:
        /*00e8*/ 	.byte	0x04, 0x17
        /*00ea*/ 	.short	(.L_37 - .L_36)
.L_36:
        /*00ec*/ 	.word	0x00000000
        /*00f0*/ 	.short	0x000b
        /*00f2*/ 	.short	0x0040
        /*00f4*/ 	.byte	0x00, 0xf0, 0x11, 0x00


	//----- nvinfo : EIATTR_KPARAM_INFO
	.align		4
.L_37:
        /*00f8*/ 	.byte	0x04, 0x17
        /*00fa*/ 	.short	(.L_39 - .L_38)
.L_38:
        /*00fc*/ 	.word	0x00000000
        /*0100*/ 	.short	0x000a
        /*0102*/ 	.short	0x003c
        /*0104*/ 	.byte	0x00, 0xf0, 0x11, 0x00


	//----- nvinfo : EIATTR_KPARAM_INFO
	.align		4
.L_39:
        /*0108*/ 	.byte	0x04, 0x17
        /*010a*/ 	.short	(.L_41 - .L_40)
.L_40:
        /*010c*/ 	.word	0x00000000
        /*0110*/ 	.short	0x0009
        /*0112*/ 	.short	0x0038
        /*0114*/ 	.byte	0x00, 0xf0, 0x11, 0x00


	//----- nvinfo : EIATTR_KPARAM_INFO
	.align		4
.L_41:
        /*0118*/ 	.byte	0x04, 0x17
        /*011a*/ 	.short	(.L_43 - .L_42)
.L_42:
        /*011c*/ 	.word	0x00000000
        /*0120*/ 	.short	0x0008
        /*0122*/ 	.short	0x0034
        /*0124*/ 	.byte	0x00, 0xf0, 0x11, 0x00


	//----- nvinfo : EIATTR_KPARAM_INFO
	.align		4
.L_43:
        /*0128*/ 	.byte	0x04, 0x17
        /*012a*/ 	.short	(.L_45 - .L_44)
.L_44:
        /*012c*/ 	.word	0x00000000
        /*0130*/ 	.short	0x0007
        /*0132*/ 	.short	0x0030
        /*0134*/ 	.byte	0x00, 0xf0, 0x11, 0x00


	//----- nvinfo : EIATTR_KPARAM_INFO
	.align		4
.L_45:
        /*0138*/ 	.byte	0x04, 0x17
        /*013a*/ 	.short	(.L_47 - .L_46)
.L_46:
        /*013c*/ 	.word	0x00000000
        /*0140*/ 	.short	0x0006
        /*0142*/ 	.short	0x002c
        /*0144*/ 	.byte	0x00, 0xf0, 0x11, 0x00


	//----- nvinfo : EIATTR_KPARAM_INFO
	.align		4
.L_47:
        /*0148*/ 	.byte	0x04, 0x17
        /*014a*/ 	.short	(.L_49 - .L_48)
.L_48:
        /*014c*/ 	.word	0x00000000
        /*0150*/ 	.short	0x0005
        /*0152*/ 	.short	0x0028
        /*0154*/ 	.byte	0x00, 0xf0, 0x11, 0x00


	//----- nvinfo : EIATTR_KPARAM_INFO
	.align		4
.L_49:
        /*0158*/ 	.byte	0x04, 0x17
        /*015a*/ 	.short	(.L_51 - .L_50)
.L_50:
        /*015c*/ 	.word	0x00000000
        /*0160*/ 	.short	0x0004
        /*0162*/ 	.short	0x0020
        /*0164*/ 	.byte	0x00, 0xf4, 0x21, 0x00


	//----- nvinfo : EIATTR_KPARAM_INFO
	.align		4
.L_51:
        /*0168*/ 	.byte	0x04, 0x17
        /*016a*/ 	.short	(.L_53 - .L_52)
.L_52:
        /*016c*/ 	.word	0x00000000
        /*0170*/ 	.short	0x0003
        /*0172*/ 	.short	0x0018
        /*0174*/ 	.byte	0x00, 0xf4, 0x21, 0x00


	//----- nvinfo : EIATTR_KPARAM_INFO
	.align		4
.L_53:
        /*0178*/ 	.byte	0x04, 0x17
        /*017a*/ 	.short	(.L_55 - .L_54)
.L_54:
        /*017c*/ 	.word	0x00000000
        /*0180*/ 	.short	0x0002
        /*0182*/ 	.short	0x0010
        /*0184*/ 	.byte	0x00, 0xf4, 0x21, 0x00


	//----- nvinfo : EIATTR_KPARAM_INFO
	.align		4
.L_55:
        /*0188*/ 	.byte	0x04, 0x17
        /*018a*/ 	.short	(.L_57 - .L_56)
.L_56:
        /*018c*/ 	.word	0x00000000
        /*0190*/ 	.short	0x0001
        /*0192*/ 	.short	0x0008
        /*0194*/ 	.byte	0x00, 0xf4, 0x21, 0x00


	//----- nvinfo : EIATTR_KPARAM_INFO
	.align		4
.L_57:
        /*0198*/ 	.byte	0x04, 0x17
        /*019a*/ 	.short	(.L_59 - .L_58)
.L_58:
        /*019c*/ 	.word	0x00000000
        /*01a0*/ 	.short	0x0000
        /*01a2*/ 	.short	0x0000
        /*01a4*/ 	.byte	0x00, 0xf4, 0x21, 0x00


	//----- nvinfo : EIATTR_SPARSE_MMA_MASK
	.align		4
.L_59:
        /*01a8*/ 	.byte	0x03, 0x50
        /*01aa*/ 	.short	0x0000


	//----- nvinfo : EIATTR_MAXREG_COUNT
	.align		4
        /*01ac*/ 	.byte	0x03, 0x1b
        /*01ae*/ 	.short	0x00ff


	//----- nvinfo : EIATTR_VRC_CTA_INIT_COUNT
	.align		4
        /*01b0*/ 	.byte	0x02, 0x4a
	.zero		1
	.zero		1


	//----- nvinfo : EIATTR_REQNTID
	.align		4
        /*01b4*/ 	.byte	0x04, 0x10
        /*01b6*/ 	.short	(.L_61 - .L_60)
.L_60:
        /*01b8*/ 	.word	0x00000100
        /*01bc*/ 	.word	0x00000001
        /*01c0*/ 	.word	0x00000001


	//----- nvinfo : EIATTR_CBANK_PARAM_SIZE
	.align		4
.L_61:
        /*01c4*/ 	.byte	0x03, 0x19
        /*01c6*/ 	.short	0x0088


	//----- nvinfo : EIATTR_PARAM_CBANK
	.align		4
        /*01c8*/ 	.byte	0x04, 0x0a
        /*01ca*/ 	.short	(.L_63 - .L_62)
	.align		4
.L_62:
        /*01cc*/ 	.word	index@(.nv.constant0.attn_fwd)
        /*01d0*/ 	.short	0x0380
        /*01d2*/ 	.short	0x0088


	//----- nvinfo : EIATTR_SW_WAR
	.align		4
.L_63:
        /*01d4*/ 	.byte	0x04, 0x36
        /*01d6*/ 	.short	(.L_65 - .L_64)
.L_64:
        /*01d8*/ 	.word	0x00000008
.L_65:


//--------------------- .nv.compat                --------------------------
	.section	.nv.compat,"",@"SHT_CUDA_COMPAT_INFO"
	.align	4
        /*0000*/ 	.byte	0x02, 0x02, 0x01, 0x00, 0x02, 0x05, 0x05, 0x00, 0x02, 0x03, 0x00, 0x00, 0x02, 0x06, 0x01, 0x00


//--------------------- .nv.callgraph             --------------------------
	.section	.nv.callgraph,"",@"SHT_CUDA_CALLGRAPH"
	.align	4
	.sectionentsize	8
	.align		4
        /*0000*/ 	.word	0x00000000
	.align		4
        /*0004*/ 	.word	0xffffffff
	.align		4
        /*0008*/ 	.word	0x00000000
	.align		4
        /*000c*/ 	.word	0xfffffffe
	.align		4
        /*0010*/ 	.word	0x00000000
	.align		4
        /*0014*/ 	.word	0xfffffffd
	.align		4
        /*0018*/ 	.word	0x00000000
	.align		4
        /*001c*/ 	.word	0xfffffffc


//--------------------- .text.attn_fwd            --------------------------
	.section	.text.attn_fwd,"ax",@progbits
	.align	128
        .global         attn_fwd
        .type           attn_fwd,@function
        .size           attn_fwd,(.L_x_1 - attn_fwd)
        .other          attn_fwd,@"STO_CUDA_ENTRY STV_DEFAULT"
attn_fwd:
.text.attn_fwd:
[----:B------:R-:W0:Y:S02]  /*0000*/  LDC R1, c[0x0][0x37c] ;  /* 0x0000df00ff017b82 */ /* 0x000e240000000800 */
[----:B0-----:R-:W-:Y:S05]  /*0010*/  BPT.TRAP 0x1 ;  /* 0x000000040000795c */ /* 0x001fea0000300000 */
.L_x_0:
[----:B------:R-:W-:-:S00]  /*0020*/  BRA `(.L_x_0) ;  /* 0xfffffffc00fc7947 */ /* 0x000fc0000383ffff */
[----:B------:R-:W-:-:S00]  /*0030*/  NOP ;  /* 0x0000000000007918 */ /* 0x000fc00000000000 */
        /* <DEDUP_REMOVED lines=12> */
.L_x_1:


//--------------------- .nv.shared.reserved.0     --------------------------
	.section	.nv.shared.reserved.0,"aw",@nobits
	.weak		__nv_reservedSMEM_offset_0_alias
	.size		__nv_reservedSMEM_offset_0_alias, 0, 64
	.other		__nv_reservedSMEM_offset_0_alias,@"STO_CUDA_RESERVED_SHARED STV_DEFAULT"
__nv_reservedSMEM_offset_0_alias:
	.zero		0
	.zero		64


//--------------------- .nv.constant0.attn_fwd    --------------------------
	.section	.nv.constant0.attn_fwd,"a",@progbits
	.sectionflags	@""
	.align	4
.nv.constant0.attn_fwd:
	.zero		1032


//--------------------- SYMBOLS --------------------------

	.type		.nv.reservedSmem.offset0,@object
	.size		.nv.reservedSmem.offset0,0x4
